	.headerflags	@"EF_CUDA_TEXMODE_UNIFIED EF_CUDA_64BIT_ADDRESS EF_CUDA_ACCELERATORS EF_CUDA_SM90 EF_CUDA_VIRTUAL_SM(EF_CUDA_SM90)"
	.elftype	@"ET_EXEC"


//--------------------- .nv.info                  --------------------------
	.section	.nv.info,"",@"SHT_CUDA_INFO"
	.align	4


	//----- nvinfo : EIATTR_REGCOUNT
	.align		4
        /*0000*/ 	.byte	0x04, 0x2f
        /*0002*/ 	.short	(.L_3 - .L_2)
	.align		4
.L_2:
        /*0004*/ 	.word	index@(triton_poi_fused__native_batch_norm_legit_no_training_add_relu_27)
        /*0008*/ 	.word	0x0000002b


	//----- nvinfo : EIATTR_MIN_STACK_SIZE
	.align		4
.L_3:
        /*000c*/ 	.byte	0x04, 0x12
        /*000e*/ 	.short	(.L_5 - .L_4)
	.align		4
.L_4:
        /*0010*/ 	.word	index@(triton_poi_fused__native_batch_norm_legit_no_training_add_relu_27)
        /*0014*/ 	.word	0x00000000


	//----- nvinfo : EIATTR_FRAME_SIZE
	.align		4
.L_5:
        /*0018*/ 	.byte	0x04, 0x11
        /*001a*/ 	.short	(.L_7 - .L_6)
	.align		4
.L_6:
        /*001c*/ 	.word	index@(triton_poi_fused__native_batch_norm_legit_no_training_add_relu_27)
        /*0020*/ 	.word	0x00000000


	//----- nvinfo : EIATTR_MIN_STACK_SIZE
	.align		4
.L_7:
        /*0024*/ 	.byte	0x04, 0x12
        /*0026*/ 	.short	(.L_9 - .L_8)
	.align		4
.L_8:
        /*0028*/ 	.word	index@(triton_poi_fused__native_batch_norm_legit_no_training_add_relu_27)
        /*002c*/ 	.word	0x00000000
.L_9:


//--------------------- .nv.info.triton_poi_fused__native_batch_norm_legit_no_training_add_relu_27 --------------------------
	.section	.nv.info.triton_poi_fused__native_batch_norm_legit_no_training_add_relu_27,"",@"SHT_CUDA_INFO"
	.sectionflags	@""
	.align	4


	//----- nvinfo : EIATTR_CUDA_API_VERSION
	.align		4
        /*0000*/ 	.byte	0x04, 0x37
        /*0002*/ 	.short	(.L_11 - .L_10)
.L_10:
        /*0004*/ 	.word	0x0000007c


	//----- nvinfo : EIATTR_KPARAM_INFO
	.align		4
.L_11:
        /*0008*/ 	.byte	0x04, 0x17
        /*000a*/ 	.short	(.L_13 - .L_12)
.L_12:
        /*000c*/ 	.word	0x00000000
        /*0010*/ 	.short	0x0009
        /*0012*/ 	.short	0x0044
        /*0014*/ 	.byte	0x00, 0xf0, 0x11, 0x00


	//----- nvinfo : EIATTR_KPARAM_INFO
	.align		4
.L_13:
        /*0018*/ 	.byte	0x04, 0x17
        /*001a*/ 	.short	(.L_15 - .L_14)
.L_14:
        /*001c*/ 	.word	0x00000000
        /*0020*/ 	.short	0x0008
        /*0022*/ 	.short	0x0040
        /*0024*/ 	.byte	0x00, 0xf0, 0x11, 0x00


	//----- nvinfo : EIATTR_KPARAM_INFO
	.align		4
.L_15:
        /*0028*/ 	.byte	0x04, 0x17
        /*002a*/ 	.short	(.L_17 - .L_16)
.L_16:
        /*002c*/ 	.word	0x00000000
        /*0030*/ 	.short	0x0007
        /*0032*/ 	.short	0x0038
        /*0034*/ 	.byte	0x00, 0xf4, 0x21, 0x00


	//----- nvinfo : EIATTR_KPARAM_INFO
	.align		4
.L_17:
        /*0038*/ 	.byte	0x04, 0x17
        /*003a*/ 	.short	(.L_19 - .L_18)
.L_18:
        /*003c*/ 	.word	0x00000000
        /*0040*/ 	.short	0x0006
        /*0042*/ 	.short	0x0030
        /*0044*/ 	.byte	0x00, 0xf4, 0x21, 0x00


	//----- nvinfo : EIATTR_KPARAM_INFO
	.align		4
.L_19:
        /*0048*/ 	.byte	0x04, 0x17
        /*004a*/ 	.short	(.L_21 - .L_20)
.L_20:
        /*004c*/ 	.word	0x00000000
        /*0050*/ 	.short	0x0005
        /*0052*/ 	.short	0x0028
        /*0054*/ 	.byte	0x00, 0xf4, 0x21, 0x00


	//----- nvinfo : EIATTR_KPARAM_INFO
	.align		4
.L_21:
        /*0058*/ 	.byte	0x04, 0x17
        /*005a*/ 	.short	(.L_23 - .L_22)
.L_22:
        /*005c*/ 	.word	0x00000000
        /*0060*/ 	.short	0x0004
        /*0062*/ 	.short	0x0020
        /*0064*/ 	.byte	0x00, 0xf4, 0x21, 0x00


	//----- nvinfo : EIATTR_KPARAM_INFO
	.align		4
.L_23:
        /*0068*/ 	.byte	0x04, 0x17
        /*006a*/ 	.short	(.L_25 - .L_24)
.L_24:
        /*006c*/ 	.word	0x00000000
        /*0070*/ 	.short	0x0003
        /*0072*/ 	.short	0x0018
        /*0074*/ 	.byte	0x00, 0xf4, 0x21, 0x00


	//----- nvinfo : EIATTR_KPARAM_INFO
	.align		4
.L_25:
        /*0078*/ 	.byte	0x04, 0x17
        /*007a*/ 	.short	(.L_27 - .L_26)
.L_26:
        /*007c*/ 	.word	0x00000000
        /*0080*/ 	.short	0x0002
        /*0082*/ 	.short	0x0010
        /*0084*/ 	.byte	0x00, 0xf4, 0x21, 0x00


	//----- nvinfo : EIATTR_KPARAM_INFO
	.align		4
.L_27:
        /*0088*/ 	.byte	0x04, 0x17
        /*008a*/ 	.short	(.L_29 - .L_28)
.L_28:
        /*008c*/ 	.word	0x00000000
        /*0090*/ 	.short	0x0001
        /*0092*/ 	.short	0x0008
        /*0094*/ 	.byte	0x00, 0xf4, 0x21, 0x00


	//----- nvinfo : EIATTR_KPARAM_INFO
	.align		4
.L_29:
        /*0098*/ 	.byte	0x04, 0x17
        /*009a*/ 	.short	(.L_31 - .L_30)
.L_30:
        /*009c*/ 	.word	0x00000000
        /*00a0*/ 	.short	0x0000
        /*00a2*/ 	.short	0x0000
        /*00a4*/ 	.byte	0x00, 0xf4, 0x21, 0x00


	//----- nvinfo : EIATTR_SPARSE_MMA_MASK
	.align		4
.L_31:
        /*00a8*/ 	.byte	0x03, 0x50
        /*00aa*/ 	.short	0x0000


	//----- nvinfo : EIATTR_MAXREG_COUNT
	.align		4
        /*00ac*/ 	.byte	0x03, 0x1b
        /*00ae*/ 	.short	0x00ff


	//----- nvinfo : EIATTR_EXIT_INSTR_OFFSETS
	.align		4
        /*00b0*/ 	.byte	0x04, 0x1c
        /*00b2*/ 	.short	(.L_33 - .L_32)


	//   ....[0]....
.L_32:
        /*00b4*/ 	.word	0x000018a0


	//   ....[1]....
        /*00b8*/ 	.word	0x000018e0


	//----- nvinfo : EIATTR_REQNTID
	.align		4
.L_33:
        /*00bc*/ 	.byte	0x04, 0x10
        /*00be*/ 	.short	(.L_35 - .L_34)
.L_34:
        /*00c0*/ 	.word	0x00000100
        /*00c4*/ 	.word	0x00000001
        /*00c8*/ 	.word	0x00000001


	//----- nvinfo : EIATTR_CBANK_PARAM_SIZE
	.align		4
.L_35:
        /*00cc*/ 	.byte	0x03, 0x19
        /*00ce*/ 	.short	0x0048


	//----- nvinfo : EIATTR_PARAM_CBANK
	.align		4
        /*00d0*/ 	.byte	0x04, 0x0a
        /*00d2*/ 	.short	(.L_37 - .L_36)
	.align		4
.L_36:
        /*00d4*/ 	.word	index@(.nv.constant0.triton_poi_fused__native_batch_norm_legit_no_training_add_relu_27)
        /*00d8*/ 	.short	0x0210
        /*00da*/ 	.short	0x0048


	//----- nvinfo : EIATTR_SW_WAR
	.align		4
.L_37:
        /*00dc*/ 	.byte	0x04, 0x36
        /*00de*/ 	.short	(.L_39 - .L_38)
.L_38:
        /*00e0*/ 	.word	0x00000008
.L_39:


//--------------------- .nv.callgraph             --------------------------
	.section	.nv.callgraph,"",@"SHT_CUDA_CALLGRAPH"
	.align	4
	.sectionentsize	8
	.align		4
        /*0000*/ 	.word	0x00000000
	.align		4
        /*0004*/ 	.word	0xffffffff
	.align		4
        /*0008*/ 	.word	0x00000000
	.align		4
        /*000c*/ 	.word	0xfffffffe
	.align		4
        /*0010*/ 	.word	0x00000000
	.align		4
        /*0014*/ 	.word	0xfffffffd
	.align		4
        /*0018*/ 	.word	0x00000000
	.align		4
        /*001c*/ 	.word	0xfffffffc


//--------------------- .nv.constant4             --------------------------
	.section	.nv.constant4,"a",@progbits
	.align	8
	.align		8
.nv.constant4:
        /*0000*/ 	.dword	_$_str
	.align		8
        /*0008*/ 	.dword	_$_str_$_2


//--------------------- .text.triton_poi_fused__native_batch_norm_legit_no_training_add_relu_27 --------------------------
	.section	.text.triton_poi_fused__native_batch_norm_legit_no_training_add_relu_27,"ax",@progbits
	.sectionflags	@"SHF_BARRIERS=1"
	.align	128
        .global         triton_poi_fused__native_batch_norm_legit_no_training_add_relu_27
        .type           triton_poi_fused__native_batch_norm_legit_no_training_add_relu_27,@function
        .size           triton_poi_fused__native_batch_norm_legit_no_training_add_relu_27,(.L_x_1 - triton_poi_fused__native_batch_norm_legit_no_training_add_relu_27)
        .other          triton_poi_fused__native_batch_norm_legit_no_training_add_relu_27,@"STO_CUDA_ENTRY STV_DEFAULT"
triton_poi_fused__native_batch_norm_legit_no_training_add_relu_27:
.text.triton_poi_fused__native_batch_norm_legit_no_training_add_relu_27:
[----:B------:R-:W0:Y:S01]  /*0000*/  LDC R1, c[0x0][0x28] ;  /* 0x00000a00ff017b82 */ /* 0x000e220000000800 */
[----:B------:R-:W1:Y:S07]  /*0010*/  S2R R0, SR_CTAID.Y ;  /* 0x0000000000007919 */ /* 0x000e6e0000002600 */
[----:B------:R-:W2:Y:S01]  /*0020*/  LDC.64 R24, c[0x0][0x210] ;  /* 0x00008400ff187b82 */ /* 0x000ea20000000a00 */
[----:B------:R-:W-:Y:S02]  /*0030*/  CS2R R8, SRZ ;  /* 0x0000000000087805 */ /* 0x000fe4000001ff00 */
[----:B------:R-:W-:Y:S01]  /*0040*/  CS2R R10, SRZ ;  /* 0x00000000000a7805 */ /* 0x000fe2000001ff00 */
[----:B------:R-:W3:Y:S01]  /*0050*/  S2R R26, SR_TID.X ;  /* 0x00000000001a7919 */ /* 0x000ee20000002100 */
[----:B------:R-:W4:Y:S01]  /*0060*/  S2R R32, SR_CTAID.X ;  /* 0x0000000000207919 */ /* 0x000f220000002500 */
[----:B------:R-:W-:Y:S01]  /*0070*/  CS2R R6, SRZ ;  /* 0x0000000000067805 */ /* 0x000fe2000001ff00 */
[----:B------:R-:W-:Y:S01]  /*0080*/  ULDC.64 UR6, c[0x0][0x208] ;  /* 0x0000820000067ab9 */ /* 0x000fe20000000a00 */
[----:B------:R-:W5:Y:S08]  /*0090*/  LDC.64 R20, c[0x0][0x218] ;  /* 0x00008600ff147b82 */ /* 0x000f700000000a00 */
[----:B------:R-:W2:Y:S01]  /*00a0*/  LDC.64 R38, c[0x0][0x228] ;  /* 0x00008a00ff267b82 */ /* 0x000ea20000000a00 */
[----:B-1----:R-:W-:Y:S01]  /*00b0*/  IMAD.SHL.U32 R33, R0, 0x10, RZ ;  /* 0x0000001000217824 */ /* 0x002fe200078e00ff */
[----:B------:R-:W-:Y:S01]  /*00c0*/  SHF.R.S32.HI R34, RZ, 0x1b, R0 ;  /* 0x0000001bff227819 */ /* 0x000fe20000011400 */
[C---:B---3--:R-:W-:Y:S01]  /*00d0*/  IMAD.SHL.U32 R27, R26.reuse, 0x4, RZ ;  /* 0x000000041a1b7824 */ /* 0x048fe200078e00ff */
[----:B------:R-:W-:-:S02]  /*00e0*/  LOP3.LUT R2, R26, 0xc0, RZ, 0xc0, !PT ;  /* 0x000000c01a027812 */ /* 0x000fc400078ec0ff */
[----:B------:R-:W-:Y:S02]  /*00f0*/  SHF.R.U32.HI R0, RZ, 0x2, R26 ;  /* 0x00000002ff007819 */ /* 0x000fe4000001161a */
[----:B------:R-:W-:Y:S02]  /*0100*/  SGXT R34, R34, 0x1 ;  /* 0x000000012222781a */ /* 0x000fe40000000200 */
[----:B------:R-:W-:Y:S02]  /*0110*/  LOP3.LUT R35, R33, 0xc, R27, 0xf8, !PT ;  /* 0x0000000c21237812 */ /* 0x000fe400078ef81b */
[----:B------:R-:W-:Y:S02]  /*0120*/  SHF.R.U32.HI R3, RZ, 0x2, R2 ;  /* 0x00000002ff037819 */ /* 0x000fe40000011602 */
[----:B------:R-:W-:Y:S02]  /*0130*/  SGXT.U32 R0, R0, 0x4 ;  /* 0x000000040000781a */ /* 0x000fe40000000000 */
[----:B------:R-:W-:-:S02]  /*0140*/  LEA.HI R2, R34, R35, RZ, 0x8 ;  /* 0x0000002322027211 */ /* 0x000fc400078f40ff */
[----:B------:R-:W-:Y:S02]  /*0150*/  LOP3.LUT R3, R3, R0, RZ, 0xfc, !PT ;  /* 0x0000000003037212 */ /* 0x000fe400078efcff */
[C---:B------:R-:W-:Y:S01]  /*0160*/  LOP3.LUT R0, R2.reuse, 0xffffff00, RZ, 0xc0, !PT ;  /* 0xffffff0002007812 */ /* 0x040fe200078ec0ff */
[----:B------:R-:W-:Y:S02]  /*0170*/  IMAD.SHL.U32 R4, R2, 0x100, RZ ;  /* 0x0000010002047824 */ /* 0x000fe400078e00ff */
[----:B----4-:R-:W-:Y:S01]  /*0180*/  IMAD.SHL.U32 R2, R32, 0x100, RZ ;  /* 0x0000010020027824 */ /* 0x010fe200078e00ff */
[----:B------:R-:W-:Y:S02]  /*0190*/  IADD3 R35, R35, -R0, RZ ;  /* 0x8000000023237210 */ /* 0x000fe40007ffe0ff */
[----:B------:R-:W-:Y:S02]  /*01a0*/  LOP3.LUT R0, R4, 0xffff0000, RZ, 0xc0, !PT ;  /* 0xffff000004007812 */ /* 0x000fe400078ec0ff */
[----:B------:R-:W-:-:S02]  /*01b0*/  LOP3.LUT R5, R2, R3, RZ, 0xfc, !PT ;  /* 0x0000000302057212 */ /* 0x000fc400078efcff */
[----:B------:R-:W-:Y:S01]  /*01c0*/  LOP3.LUT R13, R2, 0x40, R3, 0xfe, !PT ;  /* 0x00000040020d7812 */ /* 0x000fe200078efe03 */
[----:B------:R-:W-:Y:S01]  /*01d0*/  IMAD.IADD R0, R35, 0x1, R0 ;  /* 0x0000000123007824 */ /* 0x000fe200078e0200 */
[----:B------:R-:W-:Y:S02]  /*01e0*/  ISETP.GE.AND P3, PT, R5, 0x100, PT ;  /* 0x000001000500780c */ /* 0x000fe40003f66270 */
[----:B------:R-:W-:Y:S01]  /*01f0*/  ISETP.GE.AND P2, PT, R13, 0x100, PT ;  /* 0x000001000d00780c */ /* 0x000fe20003f46270 */
[--C-:B------:R-:W-:Y:S01]  /*0200*/  IMAD R28, R5, 0x100, R0.reuse ;  /* 0x00000100051c7824 */ /* 0x100fe200078e0200 */
[----:B------:R-:W-:Y:S02]  /*0210*/  LOP3.LUT R17, R2, 0x80, R3, 0xfe, !PT ;  /* 0x0000008002117812 */ /* 0x000fe400078efe03 */
[----:B------:R-:W-:Y:S01]  /*0220*/  LOP3.LUT R19, R2, 0xc0, R3, 0xfe, !PT ;  /* 0x000000c002137812 */ /* 0x000fe200078efe03 */
[----:B------:R-:W-:Y:S01]  /*0230*/  IMAD R3, R13, 0x100, R0 ;  /* 0x000001000d037824 */ /* 0x000fe200078e0200 */
[----:B------:R-:W-:Y:S01]  /*0240*/  ISETP.GE.AND P1, PT, R17, 0x100, PT ;  /* 0x000001001100780c */ /* 0x000fe20003f26270 */
[----:B--2---:R-:W-:Y:S01]  /*0250*/  IMAD.WIDE R14, R28, 0x4, R24 ;  /* 0x000000041c0e7825 */ /* 0x004fe200078e0218 */
[----:B------:R-:W-:-:S02]  /*0260*/  SHF.R.U32.HI R26, RZ, 0x6, R26 ;  /* 0x00000006ff1a7819 */ /* 0x000fc4000001161a */
[----:B------:R-:W-:Y:S01]  /*0270*/  CS2R R4, SRZ ;  /* 0x0000000000047805 */ /* 0x000fe2000001ff00 */
[----:B------:R-:W-:Y:S01]  /*0280*/  IMAD.WIDE R30, R3, 0x4, R24 ;  /* 0x00000004031e7825 */ /* 0x000fe200078e0218 */
[----:B------:R-:W-:Y:S01]  /*0290*/  SGXT.U32 R26, R26, 0x2 ;  /* 0x000000021a1a781a */ /* 0x000fe20000000000 */
[----:B------:R1:W2:Y:S01]  /*02a0*/  @!P3 LDG.E.EL.128 R8, desc[UR6][R14.64] ;  /* 0x000000060e08b981 */ /* 0x0002a2000c2e1d00 */
[----:B------:R-:W-:Y:S01]  /*02b0*/  CS2R R12, SRZ ;  /* 0x00000000000c7805 */ /* 0x000fe2000001ff00 */
[----:B------:R-:W-:Y:S01]  /*02c0*/  IMAD R2, R17, 0x100, R0 ;  /* 0x0000010011027824 */ /* 0x000fe200078e0200 */
[C---:B------:R-:W-:Y:S01]  /*02d0*/  ISETP.GE.AND P0, PT, R19.reuse, 0x100, PT ;  /* 0x000001001300780c */ /* 0x040fe20003f06270 */
[----:B------:R3:W4:Y:S01]  /*02e0*/  @!P2 LDG.E.EL.128 R4, desc[UR6][R30.64] ;  /* 0x000000061e04a981 */ /* 0x000722000c2e1d00 */
[----:B------:R-:W-:Y:S01]  /*02f0*/  LEA R0, R19, R0, 0x8 ;  /* 0x0000000013007211 */ /* 0x000fe200078e40ff */
[----:B------:R-:W-:Y:S01]  /*0300*/  IMAD.WIDE R16, R2, 0x4, R24 ;  /* 0x0000000402107825 */ /* 0x000fe200078e0218 */
[----:B------:R-:W-:-:S02]  /*0310*/  LOP3.LUT R37, R27, 0xfc, RZ, 0xc0, !PT ;  /* 0x000000fc1b257812 */ /* 0x000fc400078ec0ff */
[----:B-1----:R-:W-:Y:S02]  /*0320*/  CS2R R14, SRZ ;  /* 0x00000000000e7805 */ /* 0x002fe4000001ff00 */
[----:B------:R-:W-:Y:S02]  /*0330*/  LOP3.LUT R29, R33, 0x4, R26, 0xfe, !PT ;  /* 0x00000004211d7812 */ /* 0x000fe400078efe1a */
[----:B---3--:R-:W-:Y:S02]  /*0340*/  LOP3.LUT R31, R33, R26, RZ, 0xfc, !PT ;  /* 0x0000001a211f7212 */ /* 0x008fe400078efcff */
[----:B------:R-:W-:Y:S01]  /*0350*/  LOP3.LUT R27, R33, 0x8, R26, 0xfe, !PT ;  /* 0x00000008211b7812 */ /* 0x000fe200078efe1a */
[----:B------:R1:W3:Y:S01]  /*0360*/  @!P1 LDG.E.EL.128 R12, desc[UR6][R16.64] ;  /* 0x00000006100c9981 */ /* 0x0002e2000c2e1d00 */
[----:B------:R-:W-:Y:S02]  /*0370*/  LOP3.LUT R33, R33, 0xc, R26, 0xfe, !PT ;  /* 0x0000000c21217812 */ /* 0x000fe400078efe1a */
[----:B------:R-:W-:-:S02]  /*0380*/  CS2R R18, SRZ ;  /* 0x0000000000127805 */ /* 0x000fc4000001ff00 */
[----:B------:R-:W-:Y:S01]  /*0390*/  LEA.HI R26, R34, R31, RZ, 0x8 ;  /* 0x0000001f221a7211 */ /* 0x000fe200078f40ff */
[----:B------:R-:W-:-:S03]  /*03a0*/  IMAD.WIDE R24, R0, 0x4, R24 ;  /* 0x0000000400187825 */ /* 0x000fc600078e0218 */
[C---:B------:R-:W-:Y:S02]  /*03b0*/  LOP3.LUT R30, R26.reuse, 0xffff00, RZ, 0xc0, !PT ;  /* 0x00ffff001a1e7812 */ /* 0x040fe400078ec0ff */
[----:B-1----:R-:W-:Y:S01]  /*03c0*/  CS2R R16, SRZ ;  /* 0x0000000000107805 */ /* 0x002fe2000001ff00 */
[----:B------:R-:W-:Y:S02]  /*03d0*/  IMAD.SHL.U32 R26, R26, 0x400, RZ ;  /* 0x000004001a1a7824 */ /* 0x000fe400078e00ff */
[----:B------:R-:W-:-:S03]  /*03e0*/  IMAD.IADD R31, R31, 0x1, -R30 ;  /* 0x000000011f1f7824 */ /* 0x000fc600078e0a1e */
[----:B------:R1:W2:Y:S01]  /*03f0*/  @!P0 LDG.E.EL.128 R16, desc[UR6][R24.64] ;  /* 0x0000000618108981 */ /* 0x0002a2000c2e1d00 */
[----:B------:R-:W-:Y:S02]  /*0400*/  LOP3.LUT R26, R26, 0xfffc0000, RZ, 0xc0, !PT ;  /* 0xfffc00001a1a7812 */ /* 0x000fe400078ec0ff */
[----:B-1----:R-:W-:Y:S02]  /*0410*/  LEA.HI R24, R34, R29, RZ, 0x8 ;  /* 0x0000001d22187211 */ /* 0x002fe400078f40ff */
[----:B------:R-:W-:Y:S02]  /*0420*/  LEA R31, R31, R26, 0x8 ;  /* 0x0000001a1f1f7211 */ /* 0x000fe400078e40ff */
[C---:B------:R-:W-:Y:S01]  /*0430*/  LOP3.LUT R30, R24.reuse, 0xffff00, RZ, 0xc0, !PT ;  /* 0x00ffff00181e7812 */ /* 0x040fe200078ec0ff */
[----:B------:R-:W-:Y:S01]  /*0440*/  IMAD.SHL.U32 R24, R24, 0x400, RZ ;  /* 0x0000040018187824 */ /* 0x000fe200078e00ff */
[----:B------:R-:W-:-:S04]  /*0450*/  LEA.HI R26, R34, R27, RZ, 0x8 ;  /* 0x0000001b221a7211 */ /* 0x000fc800078f40ff */
[----:B------:R-:W-:Y:S01]  /*0460*/  LOP3.LUT R25, R24, 0xfffc0000, RZ, 0xc0, !PT ;  /* 0xfffc000018197812 */ /* 0x000fe200078ec0ff */
[----:B------:R-:W-:Y:S01]  /*0470*/  IMAD.IADD R30, R29, 0x1, -R30 ;  /* 0x000000011d1e7824 */ /* 0x000fe200078e0a1e */
[----:B------:R-:W-:-:S03]  /*0480*/  LOP3.LUT R24, R26, 0xffff00, RZ, 0xc0, !PT ;  /* 0x00ffff001a187812 */ /* 0x000fc600078ec0ff */
[----:B------:R-:W-:Y:S02]  /*0490*/  IMAD R30, R30, 0x100, R25 ;  /* 0x000001001e1e7824 */ /* 0x000fe400078e0219 */
[----:B------:R-:W-:Y:S02]  /*04a0*/  IMAD.IADD R29, R27, 0x1, -R24 ;  /* 0x000000011b1d7824 */ /* 0x000fe400078e0a18 */
[----:B------:R-:W1:Y:S01]  /*04b0*/  LDC.64 R24, c[0x0][0x220] ;  /* 0x00008800ff187b82 */ /* 0x000e620000000a00 */
[----:B------:R-:W-:Y:S02]  /*04c0*/  IMAD.SHL.U32 R26, R26, 0x400, RZ ;  /* 0x000004001a1a7824 */ /* 0x000fe400078e00ff */
[----:B-----5:R-:W-:-:S03]  /*04d0*/  IMAD.WIDE R20, R35, 0x4, R20 ;  /* 0x0000000423147825 */ /* 0x020fc600078e0214 */
[----:B------:R-:W-:-:S03]  /*04e0*/  LOP3.LUT R26, R26, 0xfffc0000, RZ, 0xc0, !PT ;  /* 0xfffc00001a1a7812 */ /* 0x000fc600078ec0ff */
[----:B------:R-:W2:Y:S02]  /*04f0*/  LDG.E.EL.128 R20, desc[UR6][R20.64] ;  /* 0x0000000614147981 */ /* 0x000ea4000c2e1d00 */
[----:B------:R-:W-:Y:S02]  /*0500*/  IMAD R29, R29, 0x100, R26 ;  /* 0x000001001d1d7824 */ /* 0x000fe400078e021a */
[----:B-1----:R-:W-:-:S06]  /*0510*/  IMAD.WIDE R24, R35, 0x4, R24 ;  /* 0x0000000423187825 */ /* 0x002fcc00078e0218 */
[----:B------:R-:W5:Y:S01]  /*0520*/  LDG.E.EL.128 R24, desc[UR6][R24.64] ;  /* 0x0000000618187981 */ /* 0x000f62000c2e1d00 */
[----:B------:R-:W-:Y:S02]  /*0530*/  PRMT R32, R37, 0x6540, R32 ;  /* 0x0000654025207816 */ /* 0x000fe40000000020 */
[----:B------:R-:W-:Y:S01]  /*0540*/  LEA.HI R34, R34, R33, RZ, 0x8 ;  /* 0x0000002122227211 */ /* 0x000fe200078f40ff */
[C---:B--2---:R-:W-:Y:S01]  /*0550*/  FADD R8, -R20.reuse, R8 ;  /* 0x0000000814087221 */ /* 0x044fe20000000100 */
[C---:B----4-:R-:W-:Y:S01]  /*0560*/  FADD R4, -R20.reuse, R4 ;  /* 0x0000000414047221 */ /* 0x050fe20000000100 */
[C---:B---3--:R-:W-:Y:S01]  /*0570*/  FADD R12, -R20.reuse, R12 ;  /* 0x0000000c140c7221 */ /* 0x048fe20000000100 */
[----:B------:R-:W-:Y:S01]  /*0580*/  FADD R16, -R20, R16 ;  /* 0x0000001014107221 */ /* 0x000fe20000000100 */
[----:B-----5:R-:W-:-:S06]  /*0590*/  FADD R20, R24, 9.9999997473787516356e-06 ;  /* 0x3727c5ac18147421 */ /* 0x020fcc0000000000 */
[----:B------:R-:W1:Y:S01]  /*05a0*/  MUFU.SQRT R20, R20 ;  /* 0x0000001400147308 */ /* 0x000e620000002000 */
[----:B------:R-:W-:Y:S01]  /*05b0*/  FADD R36, R25, 9.9999997473787516356e-06 ;  /* 0x3727c5ac19247421 */ /* 0x000fe20000000000 */
[C---:B-1----:R-:W-:Y:S02]  /*05c0*/  FSETP.GT.AND P5, PT, R20.reuse, 8.50705917302346158658e+37, PT ;  /* 0x7e8000001400780b */ /* 0x042fe40003fa4000 */
[----:B------:R-:W-:-:S04]  /*05d0*/  FSETP.GEU.AND P4, PT, R20, 1.175494350822287508e-38, PT ;  /* 0x008000001400780b */ /* 0x000fc80003f8e000 */
[----:B------:R-:W1:Y:S01]  /*05e0*/  MUFU.SQRT R24, R36 ;  /* 0x0000002400187308 */ /* 0x000e620000002000 */
[----:B------:R-:W-:Y:S01]  /*05f0*/  FADD R26, R26, 9.9999997473787516356e-06 ;  /* 0x3727c5ac1a1a7421 */ /* 0x000fe20000000000 */
[C---:B------:R-:W-:Y:S01]  /*0600*/  FADD R10, -R22.reuse, R10 ;  /* 0x0000000a160a7221 */ /* 0x040fe20000000100 */
[----:B------:R-:W-:-:S04]  /*0610*/  FADD R6, -R22, R6 ;  /* 0x0000000616067221 */ /* 0x000fc80000000100 */
[----:B------:R-:W-:Y:S01]  /*0620*/  @P5 FMUL R20, R20, 0.25 ;  /* 0x3e80000014145820 */ /* 0x000fe20000400000 */
[----:B------:R-:W-:-:S03]  /*0630*/  FADD R14, -R22, R14 ;  /* 0x0000000e160e7221 */ /* 0x000fc60000000100 */
[----:B------:R-:W-:Y:S01]  /*0640*/  @!P4 FMUL R20, R20, 16777216 ;  /* 0x4b8000001414c820 */ /* 0x000fe20000400000 */
[----:B------:R-:W-:Y:S01]  /*0650*/  FADD R18, -R22, R18 ;  /* 0x0000001216127221 */ /* 0x000fe20000000100 */
[C---:B------:R-:W-:Y:S02]  /*0660*/  FADD R9, -R21.reuse, R9 ;  /* 0x0000000915097221 */ /* 0x040fe40000000100 */
[----:B------:R2:W-:Y:S01]  /*0670*/  MUFU.RCP R22, R20 ;  /* 0x0000001400167308 */ /* 0x0005e20000001000 */
[C---:B------:R-:W-:Y:S01]  /*0680*/  FADD R5, -R21.reuse, R5 ;  /* 0x0000000515057221 */ /* 0x040fe20000000100 */
[C---:B------:R-:W-:Y:S01]  /*0690*/  FADD R13, -R21.reuse, R13 ;  /* 0x0000000d150d7221 */ /* 0x040fe20000000100 */
[----:B------:R-:W-:Y:S01]  /*06a0*/  FADD R17, -R21, R17 ;  /* 0x0000001115117221 */ /* 0x000fe20000000100 */
[----:B--2---:R-:W-:Y:S01]  /*06b0*/  FADD R20, -R23, R15 ;  /* 0x0000000f17147221 */ /* 0x004fe20000000100 */
[----:B------:R-:W-:-:S03]  /*06c0*/  HFMA2.MMA R15, -RZ, RZ, 1.625, 0 ;  /* 0x3e800000ff0f7435 */ /* 0x000fc600000001ff */
[----:B------:R-:W2:Y:S01]  /*06d0*/  MUFU.SQRT R21, R26 ;  /* 0x0000001a00157308 */ /* 0x000ea20000002000 */
[----:B------:R-:W-:Y:S01]  /*06e0*/  FADD R27, R27, 9.9999997473787516356e-06 ;  /* 0x3727c5ac1b1b7421 */ /* 0x000fe20000000000 */
[C---:B------:R-:W-:Y:S01]  /*06f0*/  FADD R11, -R23.reuse, R11 ;  /* 0x0000000b170b7221 */ /* 0x040fe20000000100 */
[C---:B------:R-:W-:Y:S01]  /*0700*/  FADD R7, -R23.reuse, R7 ;  /* 0x0000000717077221 */ /* 0x040fe20000000100 */
[----:B-1----:R-:W-:Y:S01]  /*0710*/  FSETP.GT.AND P6, PT, R24, 8.50705917302346158658e+37, PT ;  /* 0x7e8000001800780b */ /* 0x002fe20003fc4000 */
[----:B------:R-:W-:-:S03]  /*0720*/  FADD R23, -R23, R19 ;  /* 0x0000001317177221 */ /* 0x000fc60000000100 */
[----:B------:R-:W1:Y:S01]  /*0730*/  MUFU.SQRT R27, R27 ;  /* 0x0000001b001b7308 */ /* 0x000e620000002000 */
[----:B------:R-:W-:Y:S02]  /*0740*/  FSEL R19, R15, 1, P5 ;  /* 0x3f8000000f137808 */ /* 0x000fe40002800000 */
[----:B------:R-:W-:-:S03]  /*0750*/  FSETP.GEU.AND P5, PT, R24, 1.175494350822287508e-38, PT ;  /* 0x008000001800780b */ /* 0x000fc60003fae000 */
[----:B------:R-:W-:Y:S01]  /*0760*/  @!P4 FMUL R19, R19, 16777216 ;  /* 0x4b8000001313c820 */ /* 0x000fe20000400000 */
[----:B--2---:R-:W-:-:S03]  /*0770*/  FSETP.GT.AND P4, PT, R21, 8.50705917302346158658e+37, PT ;  /* 0x7e8000001500780b */ /* 0x004fc60003f84000 */
[----:B------:R-:W-:Y:S01]  /*0780*/  FMUL R19, R22, R19 ;  /* 0x0000001316137220 */ /* 0x000fe20000400000 */
[----:B------:R-:W-:Y:S01]  /*0790*/  FSEL R22, R15, 1, P6 ;  /* 0x3f8000000f167808 */ /* 0x000fe20003000000 */
[----:B------:R-:W-:Y:S01]  /*07a0*/  @P6 FMUL R24, R24, 0.25 ;  /* 0x3e80000018186820 */ /* 0x000fe20000400000 */
[----:B------:R-:W-:-:S03]  /*07b0*/  FSETP.GEU.AND P6, PT, R21, 1.175494350822287508e-38, PT ;  /* 0x008000001500780b */ /* 0x000fc60003fce000 */
[----:B------:R-:W-:Y:S01]  /*07c0*/  @!P5 FMUL R24, R24, 16777216 ;  /* 0x4b8000001818d820 */ /* 0x000fe20000400000 */
[----:B------:R-:W-:Y:S01]  /*07d0*/  @!P5 FMUL R22, R22, 16777216 ;  /* 0x4b8000001616d820 */ /* 0x000fe20000400000 */
[----:B-1----:R-:W-:Y:S02]  /*07e0*/  FSETP.GT.AND P5, PT, R27, 8.50705917302346158658e+37, PT ;  /* 0x7e8000001b00780b */ /* 0x002fe40003fa4000 */
[----:B------:R-:W-:Y:S01]  /*07f0*/  @P4 FMUL R21, R21, 0.25 ;  /* 0x3e80000015154820 */ /* 0x000fe20000400000 */
[----:B------:R-:W-:Y:S02]  /*0800*/  FSEL R26, R15, 1, P4 ;  /* 0x3f8000000f1a7808 */ /* 0x000fe40002000000 */
[----:B------:R-:W-:-:S08]  /*0810*/  FSETP.GEU.AND P4, PT, R27, 1.175494350822287508e-38, PT ;  /* 0x008000001b00780b */ /* 0x000fd00003f8e000 */
[----:B------:R-:W-:-:S05]  /*0820*/  @P5 FMUL R27, R27, 0.25 ;  /* 0x3e8000001b1b5820 */ /* 0x000fca0000400000 */
[----:B------:R-:W-:Y:S01]  /*0830*/  @!P4 FMUL R27, R27, 16777216 ;  /* 0x4b8000001b1bc820 */ /* 0x000fe20000400000 */
[----:B------:R-:W1:Y:S01]  /*0840*/  MUFU.RCP R25, R24 ;  /* 0x0000001800197308 */ /* 0x000e620000001000 */
[----:B------:R-:W-:-:S07]  /*0850*/  FSEL R36, R15, 1, P5 ;  /* 0x3f8000000f247808 */ /* 0x000fce0002800000 */
[----:B------:R-:W2:Y:S01]  /*0860*/  MUFU.RCP R27, R27 ;  /* 0x0000001b001b7308 */ /* 0x000ea20000001000 */
[----:B------:R-:W-:Y:S01]  /*0870*/  @!P4 FMUL R36, R36, 16777216 ;  /* 0x4b8000002424c820 */ /* 0x000fe20000400000 */
[----:B------:R-:W-:Y:S01]  /*0880*/  @!P6 FMUL R21, R21, 16777216 ;  /* 0x4b8000001515e820 */ /* 0x000fe20000400000 */
[----:B-1----:R-:W-:-:S05]  /*0890*/  FMUL R24, R25, R22 ;  /* 0x0000001619187220 */ /* 0x002fca0000400000 */
[----:B------:R-:W1:Y:S01]  /*08a0*/  MUFU.RCP R21, R21 ;  /* 0x0000001500157308 */ /* 0x000e620000001000 */
[----:B--2---:R-:W-:Y:S02]  /*08b0*/  FMUL R25, R27, R36 ;  /* 0x000000241b197220 */ /* 0x004fe40000400000 */
[----:B------:R-:W2:Y:S01]  /*08c0*/  LDC.64 R36, c[0x0][0x230] ;  /* 0x00008c00ff247b82 */ /* 0x000ea20000000a00 */
[----:B------:R-:W-:Y:S01]  /*08d0*/  @!P6 FMUL R26, R26, 16777216 ;  /* 0x4b8000001a1ae820 */ /* 0x000fe20000400000 */
[C---:B------:R-:W-:Y:S01]  /*08e0*/  FMUL R15, R19.reuse, R4 ;  /* 0x00000004130f7220 */ /* 0x040fe20000400000 */
[----:B------:R-:W-:Y:S01]  /*08f0*/  LOP3.LUT R4, R34, 0xffff00, RZ, 0xc0, !PT ;  /* 0x00ffff0022047812 */ /* 0x000fe200078ec0ff */
[C---:B------:R-:W-:Y:S01]  /*0900*/  FMUL R16, R19.reuse, R16 ;  /* 0x0000001013107220 */ /* 0x040fe20000400000 */
[----:B------:R-:W-:Y:S01]  /*0910*/  FMUL R12, R19, R12 ;  /* 0x0000000c130c7220 */ /* 0x000fe20000400000 */
[----:B-1----:R-:W-:Y:S01]  /*0920*/  FMUL R26, R21, R26 ;  /* 0x0000001a151a7220 */ /* 0x002fe20000400000 */
[----:B------:R-:W-:Y:S01]  /*0930*/  FMUL R21, R19, R8 ;  /* 0x0000000813157220 */ /* 0x000fe20000400000 */
[C---:B------:R-:W-:Y:S01]  /*0940*/  FMUL R19, R24.reuse, R17 ;  /* 0x0000001118137220 */ /* 0x040fe20000400000 */
[C---:B------:R-:W-:Y:S01]  /*0950*/  FMUL R13, R24.reuse, R13 ;  /* 0x0000000d180d7220 */ /* 0x040fe20000400000 */
[C---:B------:R-:W-:Y:S01]  /*0960*/  FMUL R22, R24.reuse, R5 ;  /* 0x0000000518167220 */ /* 0x040fe20000400000 */
[----:B------:R-:W-:Y:S01]  /*0970*/  FMUL R24, R24, R9 ;  /* 0x0000000918187220 */ /* 0x000fe20000400000 */
[----:B------:R-:W-:-:S02]  /*0980*/  IMAD.IADD R17, R33, 0x1, -R4 ;  /* 0x0000000121117824 */ /* 0x000fc400078e0a04 */
[----:B0-----:R-:W-:-:S04]  /*0990*/  IMAD.WIDE R4, R35, 0x4, R38 ;  /* 0x0000000423047825 */ /* 0x001fc800078e0226 */
[C---:B------:R-:W-:Y:S01]  /*09a0*/  FMUL R18, R26.reuse, R18 ;  /* 0x000000121a127220 */ /* 0x040fe20000400000 */
[C---:B------:R-:W-:Y:S01]  /*09b0*/  FMUL R14, R26.reuse, R14 ;  /* 0x0000000e1a0e7220 */ /* 0x040fe20000400000 */
[C---:B------:R-:W-:Y:S01]  /*09c0*/  FMUL R27, R26.reuse, R6 ;  /* 0x000000061a1b7220 */ /* 0x040fe20000400000 */
[----:B------:R-:W-:Y:S01]  /*09d0*/  FMUL R23, R25, R23 ;  /* 0x0000001719177220 */ /* 0x000fe20000400000 */
[----:B------:R-:W-:Y:S01]  /*09e0*/  FMUL R26, R26, R10 ;  /* 0x0000000a1a1a7220 */ /* 0x000fe20000400000 */
[----:B--2---:R-:W-:-:S04]  /*09f0*/  IMAD.WIDE R8, R35, 0x4, R36 ;  /* 0x0000000423087825 */ /* 0x004fc800078e0224 */
[C---:B------:R-:W-:Y:S01]  /*0a00*/  FMUL R35, R25.reuse, R20 ;  /* 0x0000001419237220 */ /* 0x040fe20000400000 */
[C---:B------:R-:W-:Y:S01]  /*0a10*/  FMUL R36, R25.reuse, R7 ;  /* 0x0000000719247220 */ /* 0x040fe20000400000 */
[----:B------:R-:W-:Y:S01]  /*0a20*/  FMUL R25, R25, R11 ;  /* 0x0000000b19197220 */ /* 0x000fe20000400000 */
[----:B------:R-:W2:Y:S01]  /*0a30*/  LDG.E.EL.128 R4, desc[UR6][R4.64] ;  /* 0x0000000604047981 */ /* 0x000ea2000c2e1d00 */
[----:B------:R-:W0:Y:S03]  /*0a40*/  S2UR UR5, SR_CgaCtaId ;  /* 0x00000000000579c3 */ /* 0x000e260000008800 */
[----:B------:R-:W2:Y:S01]  /*0a50*/  LDG.E.EL.128 R8, desc[UR6][R8.64] ;  /* 0x0000000608087981 */ /* 0x000ea2000c2e1d00 */
[----:B------:R-:W1:Y:S01]  /*0a60*/  S2R R33, SR_TID.X ;  /* 0x0000000000217919 */ /* 0x000e620000002100 */
[----:B------:R-:W-:-:S03]  /*0a70*/  UMOV UR4, 0x400 ;  /* 0x0000040000047882 */ /* 0x000fc60000000000 */
[----:B------:R-:W3:Y:S01]  /*0a80*/  LDC.64 R38, c[0x0][0x238] ;  /* 0x00008e00ff267b82 */ /* 0x000ee20000000a00 */
[----:B0-----:R-:W-:Y:S01]  /*0a90*/  UPRMT UR4, UR5, 0x654, UR4 ;  /* 0x0000065405047896 */ /* 0x001fe20008000004 */
[----:B------:R-:W-:Y:S02]  /*0aa0*/  IMAD.SHL.U32 R34, R34, 0x400, RZ ;  /* 0x0000040022227824 */ /* 0x000fe400078e00ff */
[C-C-:B--2---:R-:W-:Y:S01]  /*0ab0*/  FFMA R21, R4.reuse, R21, R8.reuse ;  /* 0x0000001504157223 */ /* 0x144fe20000000008 */
[C-C-:B------:R-:W-:Y:S01]  /*0ac0*/  FFMA R15, R4.reuse, R15, R8.reuse ;  /* 0x0000000f040f7223 */ /* 0x140fe20000000008 */
[C-C-:B------:R-:W-:Y:S01]  /*0ad0*/  FFMA R12, R4.reuse, R12, R8.reuse ;  /* 0x0000000c040c7223 */ /* 0x140fe20000000008 */
[----:B------:R-:W-:Y:S01]  /*0ae0*/  FFMA R16, R4, R16, R8 ;  /* 0x0000001004107223 */ /* 0x000fe20000000008 */
[C-C-:B------:R-:W-:Y:S01]  /*0af0*/  FFMA R24, R5.reuse, R24, R9.reuse ;  /* 0x0000001805187223 */ /* 0x140fe20000000009 */
[C-C-:B------:R-:W-:Y:S01]  /*0b00*/  FFMA R4, R5.reuse, R22, R9.reuse ;  /* 0x0000001605047223 */ /* 0x140fe20000000009 */
[C-C-:B------:R-:W-:Y:S01]  /*0b10*/  FFMA R13, R5.reuse, R13, R9.reuse ;  /* 0x0000000d050d7223 */ /* 0x140fe20000000009 */
[----:B------:R-:W-:Y:S01]  /*0b20*/  FFMA R20, R5, R19, R9 ;  /* 0x0000001305147223 */ /* 0x000fe20000000009 */
[C-C-:B------:R-:W-:Y:S01]  /*0b30*/  FFMA R5, R6.reuse, R26, R10.reuse ;  /* 0x0000001a06057223 */ /* 0x140fe2000000000a */
[C-C-:B------:R-:W-:Y:S01]  /*0b40*/  FFMA R27, R6.reuse, R27, R10.reuse ;  /* 0x0000001b061b7223 */ /* 0x140fe2000000000a */
[C-C-:B------:R-:W-:Y:S01]  /*0b50*/  FFMA R14, R6.reuse, R14, R10.reuse ;  /* 0x0000000e060e7223 */ /* 0x140fe2000000000a */
[----:B------:R-:W-:Y:S01]  /*0b60*/  FFMA R22, R6, R18, R10 ;  /* 0x0000001206167223 */ /* 0x000fe2000000000a */
[----:B-1----:R-:W-:-:S02]  /*0b70*/  LOP3.LUT R6, R33, 0xc0, RZ, 0xc0, !PT ;  /* 0x000000c021067812 */ /* 0x002fc400078ec0ff */
[----:B------:R-:W-:Y:S01]  /*0b80*/  SHF.R.U32.HI R9, RZ, 0x2, R33 ;  /* 0x00000002ff097819 */ /* 0x000fe20000011621 */
[----:B------:R-:W-:Y:S01]  /*0b90*/  IMAD.SHL.U32 R8, R33, 0x400, RZ ;  /* 0x0000040021087824 */ /* 0x000fe200078e00ff */
[----:B------:R-:W-:Y:S02]  /*0ba0*/  SHF.R.U32.HI R6, RZ, 0x2, R6 ;  /* 0x00000002ff067819 */ /* 0x000fe40000011606 */
[----:B------:R-:W-:Y:S02]  /*0bb0*/  SGXT.U32 R9, R9, 0x4 ;  /* 0x000000040909781a */ /* 0x000fe40000000000 */
[----:B------:R-:W-:Y:S02]  /*0bc0*/  LOP3.LUT R8, R8, 0xc00, RZ, 0xc0, !PT ;  /* 0x00000c0008087812 */ /* 0x000fe400078ec0ff */
[----:B------:R-:W-:Y:S01]  /*0bd0*/  LOP3.LUT R9, R6, R9, RZ, 0xfc, !PT ;  /* 0x0000000906097212 */ /* 0x000fe200078efcff */
[C-C-:B------:R-:W-:Y:S01]  /*0be0*/  FFMA R6, R7.reuse, R25, R11.reuse ;  /* 0x0000001907067223 */ /* 0x140fe2000000000b */
[C-C-:B------:R-:W-:Y:S01]  /*0bf0*/  FFMA R36, R7.reuse, R36, R11.reuse ;  /* 0x0000002407247223 */ /* 0x140fe2000000000b */
[C-C-:B------:R-:W-:Y:S01]  /*0c00*/  FFMA R35, R7.reuse, R35, R11.reuse ;  /* 0x0000002307237223 */ /* 0x140fe2000000000b */
[----:B------:R-:W-:Y:S01]  /*0c10*/  FFMA R23, R7, R23, R11 ;  /* 0x0000001707177223 */ /* 0x000fe2000000000b */
[----:B------:R-:W-:-:S02]  /*0c20*/  LEA.HI R18, R8, UR4, RZ, 0x1a ;  /* 0x0000000408127c11 */ /* 0x000fc4000f8fd0ff */
[C---:B------:R-:W-:Y:S02]  /*0c30*/  LOP3.LUT R7, R8.reuse, 0x100, RZ, 0xfc, !PT ;  /* 0x0000010008077812 */ /* 0x040fe400078efcff */
[----:B------:R-:W-:Y:S02]  /*0c40*/  LOP3.LUT R9, R9, R8, RZ, 0xfc, !PT ;  /* 0x0000000809097212 */ /* 0x000fe400078efcff */
[C---:B------:R-:W-:Y:S02]  /*0c50*/  LOP3.LUT R10, R8.reuse, 0x200, RZ, 0xfc, !PT ;  /* 0x00000200080a7812 */ /* 0x040fe400078efcff */
[----:B------:R-:W-:Y:S02]  /*0c60*/  LOP3.LUT R8, R8, 0x300, RZ, 0xfc, !PT ;  /* 0x0000030008087812 */ /* 0x000fe400078efcff */
[----:B------:R-:W-:Y:S02]  /*0c70*/  FSETP.GEU.AND P4, PT, R21, RZ, PT ;  /* 0x000000ff1500720b */ /* 0x000fe40003f8e000 */
[----:B------:R-:W-:-:S02]  /*0c80*/  LEA.HI R26, R7, UR4, RZ, 0x1a ;  /* 0x00000004071a7c11 */ /* 0x000fc4000f8fd0ff */
[----:B------:R-:W-:Y:S02]  /*0c90*/  LEA.HI R8, R8, UR4, RZ, 0x1a ;  /* 0x0000000408087c11 */ /* 0x000fe4000f8fd0ff */
[----:B------:R-:W-:Y:S02]  /*0ca0*/  LEA.HI R10, R10, UR4, RZ, 0x1a ;  /* 0x000000040a0a7c11 */ /* 0x000fe4000f8fd0ff */
[----:B------:R-:W-:Y:S02]  /*0cb0*/  FSEL R7, R21, RZ, P4 ;  /* 0x000000ff15077208 */ /* 0x000fe40002000000 */
[C---:B------:R-:W-:Y:S01]  /*0cc0*/  FSETP.GEU.AND P4, PT, R24.reuse, RZ, PT ;  /* 0x000000ff1800720b */ /* 0x040fe20003f8e000 */
[C---:B------:R-:W-:Y:S01]  /*0cd0*/  IMAD R18, R9.reuse, 0x4, R18 ;  /* 0x0000000409127824 */ /* 0x040fe200078e0212 */
[C---:B------:R-:W-:Y:S01]  /*0ce0*/  LEA R25, R9.reuse, R10, 0x2 ;  /* 0x0000000a09197211 */ /* 0x040fe200078e10ff */
[C---:B------:R-:W-:Y:S02]  /*0cf0*/  IMAD R26, R9.reuse, 0x4, R26 ;  /* 0x00000004091a7824 */ /* 0x040fe400078e021a */
[----:B------:R-:W-:Y:S01]  /*0d00*/  IMAD R21, R9, 0x4, R8 ;  /* 0x0000000409157824 */ /* 0x000fe200078e0208 */
[----:B------:R-:W-:-:S02]  /*0d10*/  FSEL R9, R24, RZ, P4 ;  /* 0x000000ff18097208 */ /* 0x000fc40002000000 */
[----:B------:R-:W-:Y:S02]  /*0d20*/  FSETP.GEU.AND P5, PT, R5, RZ, PT ;  /* 0x000000ff0500720b */ /* 0x000fe40003fae000 */
[----:B------:R-:W-:Y:S02]  /*0d30*/  FSETP.GEU.AND P4, PT, R6, RZ, PT ;  /* 0x000000ff0600720b */ /* 0x000fe40003f8e000 */
[----:B------:R-:W-:Y:S01]  /*0d40*/  FSETP.GEU.AND P6, PT, R15, RZ, PT ;  /* 0x000000ff0f00720b */ /* 0x000fe20003fce000 */
[----:B------:R-:W-:Y:S01]  /*0d50*/  VIADD R19, R32, 0x30000 ;  /* 0x0003000020137836 */ /* 0x000fe20000000000 */
[----:B------:R-:W-:Y:S02]  /*0d60*/  FSEL R8, R5, RZ, P5 ;  /* 0x000000ff05087208 */ /* 0x000fe40002800000 */
[----:B------:R-:W-:Y:S02]  /*0d70*/  FSEL R10, R6, RZ, P4 ;  /* 0x000000ff060a7208 */ /* 0x000fe40002000000 */
[----:B------:R-:W-:-:S02]  /*0d80*/  FSEL R15, R15, RZ, P6 ;  /* 0x000000ff0f0f7208 */ /* 0x000fc40003000000 */
[----:B------:R-:W-:Y:S02]  /*0d90*/  FSETP.GEU.AND P5, PT, R4, RZ, PT ;  /* 0x000000ff0400720b */ /* 0x000fe40003fae000 */
[----:B------:R-:W-:Y:S02]  /*0da0*/  ISETP.GE.AND P4, PT, R32, 0x100, PT ;  /* 0x000001002000780c */ /* 0x000fe40003f86270 */
[C---:B------:R-:W-:Y:S01]  /*0db0*/  FSETP.GEU.AND P6, PT, R27.reuse, RZ, PT ;  /* 0x000000ff1b00720b */ /* 0x040fe20003fce000 */
[----:B------:R0:W-:Y:S01]  /*0dc0*/  STS [R18], R7 ;  /* 0x0000000712007388 */ /* 0x0001e20000000800 */
[----:B------:R-:W-:Y:S02]  /*0dd0*/  FSEL R11, R4, RZ, P5 ;  /* 0x000000ff040b7208 */ /* 0x000fe40002800000 */
[----:B------:R-:W-:Y:S01]  /*0de0*/  FSEL R24, R27, RZ, P6 ;  /* 0x000000ff1b187208 */ /* 0x000fe20003000000 */
[----:B------:R1:W-:Y:S01]  /*0df0*/  STS [R26+0x400], R9 ;  /* 0x000400091a007388 */ /* 0x0003e20000000800 */
[----:B------:R-:W-:-:S02]  /*0e00*/  FSETP.GEU.AND P5, PT, R36, RZ, PT ;  /* 0x000000ff2400720b */ /* 0x000fc40003fae000 */
[----:B------:R-:W-:Y:S01]  /*0e10*/  FSETP.GEU.AND P6, PT, R13, RZ, PT ;  /* 0x000000ff0d00720b */ /* 0x000fe20003fce000 */
[----:B------:R3:W-:Y:S01]  /*0e20*/  STS [R25+0x800], R8 ;  /* 0x0008000819007388 */ /* 0x0007e20000000800 */
[----:B------:R-:W-:Y:S02]  /*0e30*/  CS2R R4, SRZ ;  /* 0x0000000000047805 */ /* 0x000fe4000001ff00 */
[----:B0-----:R-:W-:Y:S01]  /*0e40*/  CS2R R6, SRZ ;  /* 0x0000000000067805 */ /* 0x001fe2000001ff00 */
[----:B-1----:R-:W-:Y:S01]  /*0e50*/  IMAD.IADD R9, R19, 0x1, R31 ;  /* 0x0000000113097824 */ /* 0x002fe200078e021f */
[----:B------:R-:W-:Y:S02]  /*0e60*/  FSEL R36, R36, RZ, P5 ;  /* 0x000000ff24247208 */ /* 0x000fe40002800000 */
[----:B------:R-:W-:Y:S01]  /*0e70*/  FSEL R27, R13, RZ, P6 ;  /* 0x000000ff0d1b7208 */ /* 0x000fe20003000000 */
[----:B---3--:R-:W-:Y:S01]  /*0e80*/  IMAD.WIDE R8, R9, 0x4, R38 ;  /* 0x0000000409087825 */ /* 0x008fe200078e0226 */
[----:B------:R-:W-:Y:S01]  /*0e90*/  FSETP.GEU.AND P5, PT, R12, RZ, PT ;  /* 0x000000ff0c00720b */ /* 0x000fe20003fae000 */
[----:B------:R-:W-:Y:S01]  /*0ea0*/  STS [R21+0xc00], R10 ;  /* 0x000c000a15007388 */ /* 0x000fe20000000800 */
[----:B------:R-:W-:-:S03]  /*0eb0*/  IADD3 R13, R19, R30, RZ ;  /* 0x0000001e130d7210 */ /* 0x000fc60007ffe0ff */
[----:B------:R0:W-:Y:S04]  /*0ec0*/  STS [R18+0x100], R15 ;  /* 0x0001000f12007388 */ /* 0x0001e80000000800 */
[----:B------:R1:W-:Y:S04]  /*0ed0*/  STS [R26+0x500], R11 ;  /* 0x0005000b1a007388 */ /* 0x0003e80000000800 */
[----:B------:R2:W3:Y:S01]  /*0ee0*/  @!P4 LDG.E.EL.128 R4, desc[UR6][R8.64] ;  /* 0x000000060804c981 */ /* 0x0004e2000c2e1d00 */
[----:B0-----:R-:W-:Y:S01]  /*0ef0*/  FSEL R15, R12, RZ, P5 ;  /* 0x000000ff0c0f7208 */ /* 0x001fe20002800000 */
[----:B------:R-:W-:Y:S01]  /*0f00*/  IMAD.WIDE R12, R13, 0x4, R38 ;  /* 0x000000040d0c7825 */ /* 0x000fe200078e0226 */
[----:B-1----:R-:W-:-:S02]  /*0f10*/  CS2R R10, SRZ ;  /* 0x00000000000a7805 */ /* 0x002fc4000001ff00 */
[----:B--2---:R-:W-:-:S06]  /*0f20*/  CS2R R8, SRZ ;  /* 0x0000000000087805 */ /* 0x004fcc000001ff00 */
[----:B------:R0:W2:Y:S01]  /*0f30*/  @!P4 LDG.E.EL.128 R8, desc[UR6][R12.64] ;  /* 0x000000060c08c981 */ /* 0x0000a2000c2e1d00 */
[----:B------:R-:W-:-:S03]  /*0f40*/  FSETP.GEU.AND P6, PT, R14, RZ, PT ;  /* 0x000000ff0e00720b */ /* 0x000fc60003fce000 */
[----:B------:R1:W-:Y:S01]  /*0f50*/  STS [R25+0x900], R24 ;  /* 0x0009001819007388 */ /* 0x0003e20000000800 */
[----:B------:R-:W-:-:S03]  /*0f60*/  IMAD.IADD R37, R19, 0x1, R29 ;  /* 0x0000000113257824 */ /* 0x000fc600078e021d */
[----:B------:R4:W-:Y:S01]  /*0f70*/  STS [R21+0xd00], R36 ;  /* 0x000d002415007388 */ /* 0x0009e20000000800 */
[----:B-1----:R-:W-:-:S03]  /*0f80*/  FSEL R24, R14, RZ, P6 ;  /* 0x000000ff0e187208 */ /* 0x002fc60003000000 */
[----:B------:R1:W-:Y:S01]  /*0f90*/  STS [R18+0x200], R15 ;  /* 0x0002000f12007388 */ /* 0x0003e20000000800 */
[----:B0-----:R-:W-:-:S03]  /*0fa0*/  CS2R R12, SRZ ;  /* 0x00000000000c7805 */ /* 0x001fc6000001ff00 */
[----:B------:R-:W-:Y:S01]  /*0fb0*/  STS [R26+0x600], R27 ;  /* 0x0006001b1a007388 */ /* 0x000fe20000000800 */
[----:B----4-:R-:W-:-:S03]  /*0fc0*/  IMAD.WIDE R36, R37, 0x4, R38 ;  /* 0x0000000425247825 */ /* 0x010fc600078e0226 */
[----:B------:R0:W-:Y:S01]  /*0fd0*/  STS [R25+0xa00], R24 ;  /* 0x000a001819007388 */ /* 0x0001e20000000800 */
[----:B-1----:R-:W-:Y:S02]  /*0fe0*/  CS2R R14, SRZ ;  /* 0x00000000000e7805 */ /* 0x002fe4000001ff00 */
[----:B------:R-:W-:Y:S02]  /*0ff0*/  FSETP.GEU.AND P5, PT, R35, RZ, PT ;  /* 0x000000ff2300720b */ /* 0x000fe40003fae000 */
[----:B------:R-:W-:Y:S02]  /*1000*/  FSETP.GEU.AND P6, PT, R16, RZ, PT ;  /* 0x000000ff1000720b */ /* 0x000fe40003fce000 */
[----:B------:R-:W4:Y:S01]  /*1010*/  @!P4 LDG.E.EL.128 R12, desc[UR6][R36.64] ;  /* 0x00000006240cc981 */ /* 0x000f22000c2e1d00 */
[----:B0-----:R-:W-:-:S05]  /*1020*/  LOP3.LUT R24, R34, 0xfffc0000, RZ, 0xc0, !PT ;  /* 0xfffc000022187812 */ /* 0x001fca00078ec0ff */
[----:B------:R-:W-:Y:S01]  /*1030*/  IMAD R24, R17, 0x100, R24 ;  /* 0x0000010011187824 */ /* 0x000fe200078e0218 */
[----:B------:R-:W-:Y:S02]  /*1040*/  FSEL R40, R35, RZ, P5 ;  /* 0x000000ff23287208 */ /* 0x000fe40002800000 */
[----:B------:R-:W-:Y:S02]  /*1050*/  FSEL R27, R16, RZ, P6 ;  /* 0x000000ff101b7208 */ /* 0x000fe40003000000 */
[----:B------:R-:W-:Y:S01]  /*1060*/  IADD3 R19, R19, R24, RZ ;  /* 0x0000001813137210 */ /* 0x000fe20007ffe0ff */
[----:B------:R-:W-:Y:S01]  /*1070*/  STS [R21+0xe00], R40 ;  /* 0x000e002815007388 */ /* 0x000fe20000000800 */
[----:B------:R-:W-:-:S03]  /*1080*/  CS2R R16, SRZ ;  /* 0x0000000000107805 */ /* 0x000fc6000001ff00 */
[----:B------:R0:W-:Y:S01]  /*1090*/  STS [R18+0x300], R27 ;  /* 0x0003001b12007388 */ /* 0x0001e20000000800 */
[----:B------:R-:W-:Y:S01]  /*10a0*/  IMAD.WIDE R38, R19, 0x4, R38 ;  /* 0x0000000413267825 */ /* 0x000fe200078e0226 */
[----:B0-----:R-:W-:-:S06]  /*10b0*/  CS2R R18, SRZ ;  /* 0x0000000000127805 */ /* 0x001fcc000001ff00 */
[----:B------:R0:W5:Y:S01]  /*10c0*/  @!P4 LDG.E.EL.128 R16, desc[UR6][R38.64] ;  /* 0x000000062610c981 */ /* 0x000162000c2e1d00 */
[----:B------:R-:W-:-:S04]  /*10d0*/  FSETP.GEU.AND P5, PT, R20, RZ, PT ;  /* 0x000000ff1400720b */ /* 0x000fc80003fae000 */
[----:B------:R-:W-:Y:S02]  /*10e0*/  FSEL R27, R20, RZ, P5 ;  /* 0x000000ff141b7208 */ /* 0x000fe40002800000 */
[----:B------:R-:W-:-:S04]  /*10f0*/  FSETP.GEU.AND P5, PT, R22, RZ, PT ;  /* 0x000000ff1600720b */ /* 0x000fc80003fae000 */
[----:B------:R-:W-:Y:S02]  /*1100*/  FSEL R22, R22, RZ, P5 ;  /* 0x000000ff16167208 */ /* 0x000fe40002800000 */
[C---:B------:R-:W-:Y:S01]  /*1110*/  FSETP.GEU.AND P5, PT, R23.reuse, RZ, PT ;  /* 0x000000ff1700720b */ /* 0x040fe20003fae000 */
[----:B------:R1:W-:Y:S03]  /*1120*/  STS [R26+0x700], R27 ;  /* 0x0007001b1a007388 */ /* 0x0003e60000000800 */
[----:B0-----:R-:W-:Y:S01]  /*1130*/  FSEL R38, R23, RZ, P5 ;  /* 0x000000ff17267208 */ /* 0x001fe20002800000 */
[----:B------:R0:W-:Y:S01]  /*1140*/  STS [R25+0xb00], R22 ;  /* 0x000b001619007388 */ /* 0x0001e20000000800 */
[----:B------:R-:W-:-:S03]  /*1150*/  IMAD.SHL.U32 R35, R33, 0x4, RZ ;  /* 0x0000000421237824 */ /* 0x000fc600078e00ff */
[----:B------:R-:W-:Y:S02]  /*1160*/  STS [R21+0xf00], R38 ;  /* 0x000f002615007388 */ /* 0x000fe40000000800 */
[----:B------:R-:W-:-:S04]  /*1170*/  SHF.R.U32.HI R20, RZ, 0x8, R35 ;  /* 0x00000008ff147819 */ /* 0x000fc80000011623 */
[----:B------:R-:W-:Y:S02]  /*1180*/  SGXT.U32 R20, R20, 0x2 ;  /* 0x000000021414781a */ /* 0x000fe40000000000 */
[----:B------:R-:W-:Y:S02]  /*1190*/  LOP3.LUT R34, R35, 0x3fc, RZ, 0xc0, !PT ;  /* 0x000003fc23227812 */ /* 0x000fe400078ec0ff */
[----:B------:R-:W-:Y:S02]  /*11a0*/  LOP3.LUT R35, R20, 0x3fc, R35, 0xf8, !PT ;  /* 0x000003fc14237812 */ /* 0x000fe400078ef823 */
[----:B------:R-:W-:Y:S02]  /*11b0*/  LEA R37, R20, UR4, 0x2 ;  /* 0x0000000414257c11 */ /* 0x000fe4000f8e10ff */
[----:B------:R-:W-:Y:S01]  /*11c0*/  LEA R20, R35, UR4, 0x2 ;  /* 0x0000000423147c11 */ /* 0x000fe2000f8e10ff */
[----:B------:R-:W-:Y:S02]  /*11d0*/  BAR.SYNC.DEFER_BLOCKING 0x0 ;  /* 0x0000000000007b1d */ /* 0x000fe40000010000 */
[----:B------:R-:W-:-:S06]  /*11e0*/  IMAD R39, R34, 0x4, R37 ;  /* 0x0000000422277824 */ /* 0x000fcc00078e0225 */
[----:B------:R-:W0:Y:S01]  /*11f0*/  LDC.64 R36, c[0x0][0x240] ;  /* 0x00009000ff247b82 */ /* 0x000e220000000a00 */
[----:B------:R-:W-:Y:S04]  /*1200*/  LDS R20, [R20] ;  /* 0x0000000014147984 */ /* 0x000fe80000000800 */
[----:B------:R-:W-:Y:S04]  /*1210*/  LDS R21, [R39+0x4] ;  /* 0x0000040027157984 */ /* 0x000fe80000000800 */
[----:B------:R-:W-:Y:S04]  /*1220*/  LDS R22, [R39+0x8] ;  /* 0x0000080027167984 */ /* 0x000fe80000000800 */
[----:B------:R-:W0:Y:S01]  /*1230*/  LDS R23, [R39+0xc] ;  /* 0x00000c0027177984 */ /* 0x000e220000000800 */
[----:B-1----:R-:W-:Y:S01]  /*1240*/  IMAD.IADD R27, R32, 0x1, R31 ;  /* 0x00000001201b7824 */ /* 0x002fe200078e021f */
[----:B------:R-:W-:-:S04]  /*1250*/  LOP3.LUT R31, R34, 0x400, RZ, 0xfc, !PT ;  /* 0x00000400221f7812 */ /* 0x000fc800078efcff */
[----:B0-----:R-:W-:Y:S01]  /*1260*/  SHF.R.U32.HI R25, RZ, 0x6, R31 ;  /* 0x00000006ff197819 */ /* 0x001fe2000001161f */
[----:B------:R-:W-:-:S03]  /*1270*/  IMAD.WIDE R26, R27, 0x4, R36 ;  /* 0x000000041b1a7825 */ /* 0x000fc600078e0224 */
[----:B------:R-:W-:-:S04]  /*1280*/  LOP3.LUT R25, R25, 0x1c, RZ, 0xc0, !PT ;  /* 0x0000001c19197812 */ /* 0x000fc800078ec0ff */
[----:B------:R-:W-:Y:S01]  /*1290*/  IADD3 R25, R25, UR4, RZ ;  /* 0x0000000419197c10 */ /* 0x000fe2000fffe0ff */
[C---:B------:R-:W-:Y:S02]  /*12a0*/  IMAD.IADD R30, R32.reuse, 0x1, R30 ;  /* 0x00000001201e7824 */ /* 0x040fe400078e021e */
[C---:B------:R-:W-:Y:S02]  /*12b0*/  IMAD.IADD R35, R32.reuse, 0x1, R29 ;  /* 0x0000000120237824 */ /* 0x040fe400078e021d */
[----:B------:R-:W-:Y:S01]  /*12c0*/  IMAD.IADD R32, R32, 0x1, R24 ;  /* 0x0000000120207824 */ /* 0x000fe200078e0218 */
[----:B------:R0:W-:Y:S02]  /*12d0*/  @!P4 STG.E.128 desc[UR6][R26.64], R20 ;  /* 0x000000141a00c986 */ /* 0x0001e4000c101d06 */
[----:B0-----:R-:W-:-:S05]  /*12e0*/  LEA R27, R34, R25, 0x2 ;  /* 0x00000019221b7211 */ /* 0x001fca00078e10ff */
[----:B------:R-:W-:Y:S04]  /*12f0*/  LDS R24, [R27+0x1000] ;  /* 0x001000001b187984 */ /* 0x000fe80000000800 */
[----:B------:R-:W-:Y:S04]  /*1300*/  LDS R25, [R27+0x1004] ;  /* 0x001004001b197984 */ /* 0x000fe80000000800 */
[----:B------:R-:W-:Y:S04]  /*1310*/  LDS R26, [R27+0x1008] ;  /* 0x001008001b1a7984 */ /* 0x000fe80000000800 */
[----:B------:R-:W0:Y:S01]  /*1320*/  LDS R27, [R27+0x100c] ;  /* 0x00100c001b1b7984 */ /* 0x000e220000000800 */
[----:B------:R-:W-:-:S04]  /*1330*/  IMAD.WIDE R38, R35, 0x4, R36 ;  /* 0x0000000423267825 */ /* 0x000fc800078e0224 */
[----:B---3--:R-:W-:Y:S01]  /*1340*/  FADD R29, R20, R4 ;  /* 0x00000004141d7221 */ /* 0x008fe20000000000 */
[----:B------:R-:W-:Y:S01]  /*1350*/  FADD R21, R21, R5 ;  /* 0x0000000515157221 */ /* 0x000fe20000000000 */
[----:B------:R-:W-:Y:S01]  /*1360*/  IMAD.WIDE R4, R30, 0x4, R36 ;  /* 0x000000041e047825 */ /* 0x000fe200078e0224 */
[C---:B------:R-:W-:Y:S02]  /*1370*/  LOP3.LUT R30, R34.reuse, 0x800, RZ, 0xfc, !PT ;  /* 0x00000800221e7812 */ /* 0x040fe400078efcff */
[----:B------:R-:W-:Y:S01]  /*1380*/  LOP3.LUT R20, R34, 0xc00, RZ, 0xfc, !PT ;  /* 0x00000c0022147812 */ /* 0x000fe200078efcff */
[----:B------:R-:W-:Y:S01]  /*1390*/  FADD R22, R22, R6 ;  /* 0x0000000616167221 */ /* 0x000fe20000000000 */
[----:B0-----:R2:W-:Y:S01]  /*13a0*/  @!P4 STG.E.128 desc[UR6][R4.64], R24 ;  /* 0x000000180400c986 */ /* 0x0015e2000c101d06 */
[----:B------:R-:W-:-:S04]  /*13b0*/  SHF.R.U32.HI R6, RZ, 0x6, R30 ;  /* 0x00000006ff067819 */ /* 0x000fc8000001161e */
[----:B------:R-:W-:Y:S01]  /*13c0*/  LOP3.LUT R6, R6, 0x2c, RZ, 0xc0, !PT ;  /* 0x0000002c06067812 */ /* 0x000fe200078ec0ff */
[----:B------:R-:W-:Y:S01]  /*13d0*/  FADD R23, R23, R7 ;  /* 0x0000000717177221 */ /* 0x000fe20000000000 */
[----:B--2---:R-:W-:Y:S01]  /*13e0*/  FADD R24, R24, R8 ;  /* 0x0000000818187221 */ /* 0x004fe20000000000 */
[----:B------:R-:W-:-:S04]  /*13f0*/  SHF.R.U32.HI R8, RZ, 0x6, R20 ;  /* 0x00000006ff087819 */ /* 0x000fc80000011614 */
[----:B------:R-:W-:Y:S01]  /*1400*/  LOP3.LUT R8, R8, 0x3c, RZ, 0xc0, !PT ;  /* 0x0000003c08087812 */ /* 0x000fe200078ec0ff */
[----:B------:R-:W-:Y:S02]  /*1410*/  VIADD R7, R6, UR4 ;  /* 0x0000000406077c36 */ /* 0x000fe40008000000 */
[----:B------:R-:W-:Y:S02]  /*1420*/  FADD R25, R25, R9 ;  /* 0x0000000919197221 */ /* 0x000fe40000000000 */
[----:B------:R-:W-:Y:S02]  /*1430*/  VIADD R9, R8, UR4 ;  /* 0x0000000408097c36 */ /* 0x000fe40008000000 */
[----:B------:R-:W-:Y:S02]  /*1440*/  IMAD R7, R34, 0x4, R7 ;  /* 0x0000000422077824 */ /* 0x000fe400078e0207 */
[----:B------:R-:W-:Y:S01]  /*1450*/  IMAD.WIDE R36, R32, 0x4, R36 ;  /* 0x0000000420247825 */ /* 0x000fe200078e0224 */
[----:B------:R-:W-:-:S03]  /*1460*/  LEA R32, R34, R9, 0x2 ;  /* 0x0000000922207211 */ /* 0x000fc600078e10ff */
[----:B------:R-:W-:Y:S01]  /*1470*/  FADD R26, R26, R10 ;  /* 0x0000000a1a1a7221 */ /* 0x000fe20000000000 */
[----:B------:R-:W4:Y:S01]  /*1480*/  LDS R4, [R7+0x2000] ;  /* 0x0020000007047984 */ /* 0x000f220000000800 */
[----:B------:R-:W-:-:S03]  /*1490*/  FADD R27, R27, R11 ;  /* 0x0000000b1b1b7221 */ /* 0x000fc60000000000 */
[----:B------:R-:W-:Y:S04]  /*14a0*/  LDS R5, [R7+0x2004] ;  /* 0x0020040007057984 */ /* 0x000fe80000000800 */
[----:B------:R-:W-:Y:S04]  /*14b0*/  LDS R6, [R7+0x2008] ;  /* 0x0020080007067984 */ /* 0x000fe80000000800 */
[----:B------:R-:W0:Y:S04]  /*14c0*/  LDS R7, [R7+0x200c] ;  /* 0x00200c0007077984 */ /* 0x000e280000000800 */
[----:B------:R-:W-:Y:S04]  /*14d0*/  LDS R8, [R32+0x3000] ;  /* 0x0030000020087984 */ /* 0x000fe80000000800 */
[----:B------:R-:W-:Y:S04]  /*14e0*/  LDS R9, [R32+0x3004] ;  /* 0x0030040020097984 */ /* 0x000fe80000000800 */
[----:B------:R-:W-:Y:S04]  /*14f0*/  LDS R10, [R32+0x3008] ;  /* 0x00300800200a7984 */ /* 0x000fe80000000800 */
[----:B------:R-:W1:Y:S01]  /*1500*/  LDS R11, [R32+0x300c] ;  /* 0x00300c00200b7984 */ /* 0x000e620000000800 */
[----:B------:R-:W-:-:S04]  /*1510*/  SHF.R.U32.HI R35, RZ, 0x6, R33 ;  /* 0x00000006ff237819 */ /* 0x000fc80000011621 */
[----:B------:R-:W-:Y:S01]  /*1520*/  SGXT.U32 R35, R35, 0x2 ;  /* 0x000000022323781a */ /* 0x000fe20000000000 */
[----:B----4-:R-:W-:Y:S01]  /*1530*/  FADD R12, R4, R12 ;  /* 0x0000000c040c7221 */ /* 0x010fe20000000000 */
[----:B0-----:R0:W-:Y:S04]  /*1540*/  @!P4 STG.E.128 desc[UR6][R38.64], R4 ;  /* 0x000000042600c986 */ /* 0x0011e8000c101d06 */
[----:B-1----:R1:W-:Y:S01]  /*1550*/  @!P4 STG.E.128 desc[UR6][R36.64], R8 ;  /* 0x000000082400c986 */ /* 0x0023e2000c101d06 */
[----:B0-----:R-:W-:-:S05]  /*1560*/  IMAD.SHL.U32 R4, R33, 0x40, RZ ;  /* 0x0000004021047824 */ /* 0x001fca00078e00ff */
[----:B------:R-:W-:-:S04]  /*1570*/  LOP3.LUT R4, R4, 0xfc0, RZ, 0xc0, !PT ;  /* 0x00000fc004047812 */ /* 0x000fc800078ec0ff */
[----:B------:R-:W-:Y:S01]  /*1580*/  LOP3.LUT R38, R35, R4, RZ, 0xfc, !PT ;  /* 0x0000000423267212 */ /* 0x000fe200078efcff */
[----:B------:R-:W-:Y:S02]  /*1590*/  VIADD R35, R4, UR4 ;  /* 0x0000000404237c36 */ /* 0x000fe40008000000 */
[----:B------:R-:W-:Y:S01]  /*15a0*/  FADD R15, R7, R15 ;  /* 0x0000000f070f7221 */ /* 0x000fe20000000000 */
[----:B------:R-:W-:Y:S01]  /*15b0*/  FADD R13, R5, R13 ;  /* 0x0000000d050d7221 */ /* 0x000fe20000000000 */
[----:B-----5:R-:W-:Y:S01]  /*15c0*/  FADD R7, R8, R16 ;  /* 0x0000001008077221 */ /* 0x020fe20000000000 */
[----:B------:R-:W-:Y:S01]  /*15d0*/  IMAD R38, R38, 0x4, R35 ;  /* 0x0000000426267824 */ /* 0x000fe200078e0223 */
[----:B------:R-:W-:Y:S01]  /*15e0*/  BAR.SYNC.DEFER_BLOCKING 0x0 ;  /* 0x0000000000007b1d */ /* 0x000fe20000010000 */
[----:B------:R-:W-:Y:S01]  /*15f0*/  FADD R35, R6, R14 ;  /* 0x0000000e06237221 */ /* 0x000fe20000000000 */
[----:B------:R-:W-:Y:S01]  /*1600*/  FADD R17, R9, R17 ;  /* 0x0000001109117221 */ /* 0x000fe20000000000 */
[----:B-1----:R-:W-:Y:S01]  /*1610*/  FADD R37, R10, R18 ;  /* 0x000000120a257221 */ /* 0x002fe20000000000 */
[----:B------:R-:W-:Y:S01]  /*1620*/  FADD R39, R11, R19 ;  /* 0x000000130b277221 */ /* 0x000fe20000000000 */
[----:B------:R-:W-:-:S02]  /*1630*/  LOP3.LUT R33, R33, 0xfc, RZ, 0xc0, !PT ;  /* 0x000000fc21217812 */ /* 0x000fc400078ec0ff */
[----:B------:R-:W-:Y:S02]  /*1640*/  LOP3.LUT R31, R31, 0x7f0, RZ, 0xc0, !PT ;  /* 0x000007f01f1f7812 */ /* 0x000fe400078ec0ff */
[----:B------:R-:W-:Y:S01]  /*1650*/  LOP3.LUT R30, R30, 0xbf0, RZ, 0xc0, !PT ;  /* 0x00000bf01e1e7812 */ /* 0x000fe200078ec0ff */
[----:B------:R-:W-:Y:S04]  /*1660*/  STS [R38], R29 ;  /* 0x0000001d26007388 */ /* 0x000fe80000000800 */
[----:B------:R-:W-:Y:S04]  /*1670*/  STS [R38+0x50], R21 ;  /* 0x0000501526007388 */ /* 0x000fe80000000800 */
        /* <DEDUP_REMOVED lines=11> */
[----:B------:R0:W-:Y:S04]  /*1730*/  STS [R38+0x80], R17 ;  /* 0x0000801126007388 */ /* 0x0001e80000000800 */
[----:B------:R-:W-:Y:S04]  /*1740*/  STS [R38+0xd0], R37 ;  /* 0x0000d02526007388 */ /* 0x000fe80000000800 */
[----:B------:R-:W-:Y:S01]  /*1750*/  STS [R38+0x120], R39 ;  /* 0x0001202726007388 */ /* 0x000fe20000000800 */
[----:B------:R-:W-:Y:S01]  /*1760*/  LEA R33, R33, UR4, 0x2 ;  /* 0x0000000421217c11 */ /* 0x000fe2000f8e10ff */
[----:B------:R-:W-:Y:S01]  /*1770*/  VIADD R5, R30, UR4 ;  /* 0x000000041e057c36 */ /* 0x000fe20008000000 */
[----:B------:R-:W-:Y:S01]  /*1780*/  IADD3 R31, R31, UR4, RZ ;  /* 0x000000041f1f7c10 */ /* 0x000fe2000fffe0ff */
[----:B0-----:R-:W0:Y:S02]  /*1790*/  LDC.64 R16, c[0x0][0x248] ;  /* 0x00009200ff107b82 */ /* 0x001e240000000a00 */
[C---:B------:R-:W-:Y:S01]  /*17a0*/  IMAD R4, R34.reuse, 0x4, R33 ;  /* 0x0000000422047824 */ /* 0x040fe200078e0221 */
[----:B------:R-:W-:-:S05]  /*17b0*/  LEA R12, R34, R5, 0x2 ;  /* 0x00000005220c7211 */ /* 0x000fca00078e10ff */
[----:B------:R-:W-:Y:S01]  /*17c0*/  BAR.SYNC.DEFER_BLOCKING 0x0 ;  /* 0x0000000000007b1d */ /* 0x000fe20000010000 */
[----:B------:R-:W-:-:S05]  /*17d0*/  IMAD R8, R34, 0x4, R31 ;  /* 0x0000000422087824 */ /* 0x000fca00078e021f */
[----:B------:R-:W1:Y:S04]  /*17e0*/  LDS.128 R4, [R4] ;  /* 0x0000000004047984 */ /* 0x000e680000000c00 */
[----:B------:R-:W2:Y:S04]  /*17f0*/  LDS.128 R8, [R8+0x1000] ;  /* 0x0010000008087984 */ /* 0x000ea80000000c00 */
[----:B------:R-:W3:Y:S01]  /*1800*/  LDS.128 R12, [R12+0x2000] ;  /* 0x002000000c0c7984 */ /* 0x000ee20000000c00 */
[----:B0-----:R-:W-:Y:S01]  /*1810*/  IMAD.WIDE R28, R28, 0x4, R16 ;  /* 0x000000041c1c7825 */ /* 0x001fe200078e0210 */
[----:B------:R-:W-:-:S03]  /*1820*/  LOP3.LUT R20, R20, 0xff0, RZ, 0xc0, !PT ;  /* 0x00000ff014147812 */ /* 0x000fc600078ec0ff */
[----:B------:R-:W-:-:S04]  /*1830*/  IMAD.WIDE R18, R3, 0x4, R16 ;  /* 0x0000000403127825 */ /* 0x000fc800078e0210 */
[----:B------:R-:W-:-:S04]  /*1840*/  IMAD.WIDE R2, R2, 0x4, R16 ;  /* 0x0000000402027825 */ /* 0x000fc800078e0210 */
[----:B------:R-:W-:-:S04]  /*1850*/  VIADD R21, R20, UR4 ;  /* 0x0000000414157c36 */ /* 0x000fc80008000000 */
[----:B------:R-:W-:Y:S01]  /*1860*/  IMAD R21, R34, 0x4, R21 ;  /* 0x0000000422157824 */ /* 0x000fe200078e0215 */
[----:B-1----:R0:W-:Y:S04]  /*1870*/  @!P3 STG.E.128 desc[UR6][R28.64], R4 ;  /* 0x000000041c00b986 */ /* 0x0021e8000c101d06 */
[----:B--2---:R0:W-:Y:S04]  /*1880*/  @!P2 STG.E.128 desc[UR6][R18.64], R8 ;  /* 0x000000081200a986 */ /* 0x0041e8000c101d06 */
[----:B---3--:R0:W-:Y:S02]  /*1890*/  @!P1 STG.E.128 desc[UR6][R2.64], R12 ;  /* 0x0000000c02009986 */ /* 0x0081e4000c101d06 */
[----:B0-----:R-:W-:Y:S05]  /*18a0*/  @P0 EXIT ;  /* 0x000000000000094d */ /* 0x001fea0003800000 */
[----:B------:R-:W0:Y:S01]  /*18b0*/  LDS.128 R20, [R21+0x3000] ;  /* 0x0030000015147984 */ /* 0x000e220000000c00 */
[----:B------:R-:W-:-:S05]  /*18c0*/  IMAD.WIDE R16, R0, 0x4, R16 ;  /* 0x0000000400107825 */ /* 0x000fca00078e0210 */
[----:B0-----:R-:W-:Y:S01]  /*18d0*/  STG.E.128 desc[UR6][R16.64], R20 ;  /* 0x0000001410007986 */ /* 0x001fe2000c101d06 */
[----:B------:R-:W-:Y:S05]  /*18e0*/  EXIT ;  /* 0x000000000000794d */ /* 0x000fea0003800000 */
.L_x_0:
[----:B------:R-:W-:-:S00]  /*18f0*/  BRA `(.L_x_0) ;  /* 0xfffffffc00fc7947 */ /* 0x000fc0000383ffff */
[----:B------:R-:W-:-:S00]  /*1900*/  NOP ;  /* 0x0000000000007918 */ /* 0x000fc00000000000 */
[----:B------:R-:W-:-:S00]  /*1910*/  NOP ;  /* 0x0000000000007918 */ /* 0x000fc00000000000 */
[----:B------:R-:W-:-:S00]  /*1920*/  NOP ;  /* 0x0000000000007918 */ /* 0x000fc00000000000 */
[----:B------:R-:W-:-:S00]  /*1930*/  NOP ;  /* 0x0000000000007918 */ /* 0x000fc00000000000 */
[----:B------:R-:W-:-:S00]  /*1940*/  NOP ;  /* 0x0000000000007918 */ /* 0x000fc00000000000 */
[----:B------:R-:W-:-:S00]  /*1950*/  NOP ;  /* 0x0000000000007918 */ /* 0x000fc00000000000 */
[----:B------:R-:W-:-:S00]  /*1960*/  NOP ;  /* 0x0000000000007918 */ /* 0x000fc00000000000 */
[----:B------:R-:W-:-:S00]  /*1970*/  NOP ;  /* 0x0000000000007918 */ /* 0x000fc00000000000 */
.L_x_1:


//--------------------- .nv.global.init           --------------------------
	.section	.nv.global.init,"aw",@progbits
.nv.global.init:
	.type		_$_str,@object
	.size		_$_str,(_$_str_$_2 - _$_str)
_$_str:
        /*0000*/ 	.byte	0x5f, 0x5f, 0x43, 0x55, 0x44, 0x41, 0x5f, 0x46, 0x54, 0x5a, 0x00
	.type		_$_str_$_2,@object
	.size		_$_str_$_2,(.L_1 - _$_str_$_2)
_$_str_$_2:
        /*000b*/ 	.byte	0x5f, 0x5f, 0x43, 0x55, 0x44, 0x41, 0x5f, 0x50, 0x52, 0x45, 0x43, 0x5f, 0x53, 0x51, 0x52, 0x54
        /*001b*/ 	.byte	0x00
.L_1:


//--------------------- .nv.shared.triton_poi_fused__native_batch_norm_legit_no_training_add_relu_27 --------------------------
	.section	.nv.shared.triton_poi_fused__native_batch_norm_legit_no_training_add_relu_27,"aw",@nobits
	.sectionflags	@""
	.align	16
	.zero		1024


//--------------------- .nv.constant0.triton_poi_fused__native_batch_norm_legit_no_training_add_relu_27 --------------------------
	.section	.nv.constant0.triton_poi_fused__native_batch_norm_legit_no_training_add_relu_27,"a",@progbits
	.sectionflags	@""
	.align	4
.nv.constant0.triton_poi_fused__native_batch_norm_legit_no_training_add_relu_27:
	.zero		600
